	.headerflags	@"EF_CUDA_TEXMODE_UNIFIED EF_CUDA_64BIT_ADDRESS EF_CUDA_ACCELERATORS EF_CUDA_SM90 EF_CUDA_VIRTUAL_SM(EF_CUDA_SM90)"
	.elftype	@"ET_EXEC"


//--------------------- .nv.info                  --------------------------
	.section	.nv.info,"",@"SHT_CUDA_INFO"
	.align	4


	//----- nvinfo : EIATTR_REGCOUNT
	.align		4
        /*0000*/ 	.byte	0x04, 0x2f
        /*0002*/ 	.short	(.L_3 - .L_2)
	.align		4
.L_2:
        /*0004*/ 	.word	index@(triton_poi_fused_cos_0)
        /*0008*/ 	.word	0x00000011


	//----- nvinfo : EIATTR_MIN_STACK_SIZE
	.align		4
.L_3:
        /*000c*/ 	.byte	0x04, 0x12
        /*000e*/ 	.short	(.L_5 - .L_4)
	.align		4
.L_4:
        /*0010*/ 	.word	index@(triton_poi_fused_cos_0)
        /*0014*/ 	.word	0x00000020


	//----- nvinfo : EIATTR_FRAME_SIZE
	.align		4
.L_5:
        /*0018*/ 	.byte	0x04, 0x11
        /*001a*/ 	.short	(.L_7 - .L_6)
	.align		4
.L_6:
        /*001c*/ 	.word	index@(triton_poi_fused_cos_0)
        /*0020*/ 	.word	0x00000020


	//----- nvinfo : EIATTR_MIN_STACK_SIZE
	.align		4
.L_7:
        /*0024*/ 	.byte	0x04, 0x12
        /*0026*/ 	.short	(.L_9 - .L_8)
	.align		4
.L_8:
        /*0028*/ 	.word	index@(triton_poi_fused_cos_0)
        /*002c*/ 	.word	0x00000020
.L_9:


//--------------------- .nv.info.triton_poi_fused_cos_0 --------------------------
	.section	.nv.info.triton_poi_fused_cos_0,"",@"SHT_CUDA_INFO"
	.sectionflags	@""
	.align	4


	//----- nvinfo : EIATTR_CUDA_API_VERSION
	.align		4
        /*0000*/ 	.byte	0x04, 0x37
        /*0002*/ 	.short	(.L_11 - .L_10)
.L_10:
        /*0004*/ 	.word	0x0000007c


	//----- nvinfo : EIATTR_KPARAM_INFO
	.align		4
.L_11:
        /*0008*/ 	.byte	0x04, 0x17
        /*000a*/ 	.short	(.L_13 - .L_12)
.L_12:
        /*000c*/ 	.word	0x00000000
        /*0010*/ 	.short	0x0002
        /*0012*/ 	.short	0x0010
        /*0014*/ 	.byte	0x00, 0xf0, 0x11, 0x00


	//----- nvinfo : EIATTR_KPARAM_INFO
	.align		4
.L_13:
        /*0018*/ 	.byte	0x04, 0x17
        /*001a*/ 	.short	(.L_15 - .L_14)
.L_14:
        /*001c*/ 	.word	0x00000000
        /*0020*/ 	.short	0x0001
        /*0022*/ 	.short	0x0008
        /*0024*/ 	.byte	0x00, 0xf4, 0x21, 0x00


	//----- nvinfo : EIATTR_KPARAM_INFO
	.align		4
.L_15:
        /*0028*/ 	.byte	0x04, 0x17
        /*002a*/ 	.short	(.L_17 - .L_16)
.L_16:
        /*002c*/ 	.word	0x00000000
        /*0030*/ 	.short	0x0000
        /*0032*/ 	.short	0x0000
        /*0034*/ 	.byte	0x00, 0xf4, 0x21, 0x00


	//----- nvinfo : EIATTR_SPARSE_MMA_MASK
	.align		4
.L_17:
        /*0038*/ 	.byte	0x03, 0x50
        /*003a*/ 	.short	0x0000


	//----- nvinfo : EIATTR_MAXREG_COUNT
	.align		4
        /*003c*/ 	.byte	0x03, 0x1b
        /*003e*/ 	.short	0x00ff


	//----- nvinfo : EIATTR_EXIT_INSTR_OFFSETS
	.align		4
        /*0040*/ 	.byte	0x04, 0x1c
        /*0042*/ 	.short	(.L_19 - .L_18)


	//   ....[0]....
.L_18:
        /*0044*/ 	.word	0x00000c60


	//   ....[1]....
        /*0048*/ 	.word	0x00000c80


	//----- nvinfo : EIATTR_REQNTID
	.align		4
.L_19:
        /*004c*/ 	.byte	0x04, 0x10
        /*004e*/ 	.short	(.L_21 - .L_20)
.L_20:
        /*0050*/ 	.word	0x00000080
        /*0054*/ 	.word	0x00000001
        /*0058*/ 	.word	0x00000001


	//----- nvinfo : EIATTR_CRS_STACK_SIZE
	.align		4
.L_21:
        /*005c*/ 	.byte	0x04, 0x1e
        /*005e*/ 	.short	(.L_23 - .L_22)
.L_22:
        /*0060*/ 	.word	0x00000000


	//----- nvinfo : EIATTR_CBANK_PARAM_SIZE
	.align		4
.L_23:
        /*0064*/ 	.byte	0x03, 0x19
        /*0066*/ 	.short	0x0014


	//----- nvinfo : EIATTR_PARAM_CBANK
	.align		4
        /*0068*/ 	.byte	0x04, 0x0a
        /*006a*/ 	.short	(.L_25 - .L_24)
	.align		4
.L_24:
        /*006c*/ 	.word	index@(.nv.constant0.triton_poi_fused_cos_0)
        /*0070*/ 	.short	0x0210
        /*0072*/ 	.short	0x0014


	//----- nvinfo : EIATTR_SW_WAR
	.align		4
.L_25:
        /*0074*/ 	.byte	0x04, 0x36
        /*0076*/ 	.short	(.L_27 - .L_26)
.L_26:
        /*0078*/ 	.word	0x00000008
.L_27:


//--------------------- .nv.callgraph             --------------------------
	.section	.nv.callgraph,"",@"SHT_CUDA_CALLGRAPH"
	.align	4
	.sectionentsize	8
	.align		4
        /*0000*/ 	.word	0x00000000
	.align		4
        /*0004*/ 	.word	0xffffffff
	.align		4
        /*0008*/ 	.word	0x00000000
	.align		4
        /*000c*/ 	.word	0xfffffffe
	.align		4
        /*0010*/ 	.word	0x00000000
	.align		4
        /*0014*/ 	.word	0xfffffffd
	.align		4
        /*0018*/ 	.word	0x00000000
	.align		4
        /*001c*/ 	.word	0xfffffffc


//--------------------- .nv.constant4             --------------------------
	.section	.nv.constant4,"a",@progbits
	.align	8
	.align		8
.nv.constant4:
        /*0000*/ 	.dword	_$_str
	.align		8
        /*0008*/ 	.dword	__cudart_i2opi_f


//--------------------- .text.triton_poi_fused_cos_0 --------------------------
	.section	.text.triton_poi_fused_cos_0,"ax",@progbits
	.align	128
        .global         triton_poi_fused_cos_0
        .type           triton_poi_fused_cos_0,@function
        .size           triton_poi_fused_cos_0,(.L_x_9 - triton_poi_fused_cos_0)
        .other          triton_poi_fused_cos_0,@"STO_CUDA_ENTRY STV_DEFAULT"
triton_poi_fused_cos_0:
.text.triton_poi_fused_cos_0:
[----:B------:R-:W0:Y:S01]  /*0000*/  LDC R1, c[0x0][0x28] ;  /* 0x00000a00ff017b82 */ /* 0x000e220000000800 */
[----:B------:R-:W1:Y:S01]  /*0010*/  S2R R0, SR_TID.X ;  /* 0x0000000000007919 */ /* 0x000e620000002100 */
[----:B------:R-:W-:Y:S01]  /*0020*/  ULDC.64 UR4, c[0x0][0x208] ;  /* 0x0000820000047ab9 */ /* 0x000fe20000000a00 */
[----:B------:R-:W-:Y:S01]  /*0030*/  BSSY B0, `(.L_x_0) ;  /* 0x000000c000007945 */ /* 0x000fe20003800000 */
[----:B0-----:R-:W-:Y:S01]  /*0040*/  VIADD R1, R1, 0xffffffe0 ;  /* 0xffffffe001017836 */ /* 0x001fe20000000000 */
[----:B------:R-:W0:Y:S01]  /*0050*/  S2R R3, SR_CTAID.X ;  /* 0x0000000000037919 */ /* 0x000e220000002500 */
[----:B------:R-:W-:Y:S01]  /*0060*/  CS2R R8, SRZ ;  /* 0x0000000000087805 */ /* 0x000fe2000001ff00 */
[----:B-1----:R-:W-:-:S05]  /*0070*/  IMAD.SHL.U32 R0, R0, 0x2, RZ ;  /* 0x0000000200007824 */ /* 0x002fca00078e00ff */
[----:B------:R-:W-:-:S05]  /*0080*/  LOP3.LUT R0, R0, 0xfe, RZ, 0xc0, !PT ;  /* 0x000000fe00007812 */ /* 0x000fca00078ec0ff */
[----:B0-----:R-:W-:-:S05]  /*0090*/  IMAD R10, R3, 0x100, R0 ;  /* 0x00000100030a7824 */ /* 0x001fca00078e0200 */
[----:B------:R-:W-:-:S13]  /*00a0*/  ISETP.GE.AND P1, PT, R10, 0x100, PT ;  /* 0x000001000a00780c */ /* 0x000fda0003f26270 */
[----:B------:R-:W-:Y:S05]  /*00b0*/  @P1 BRA `(.L_x_1) ;  /* 0x00000000000c1947 */ /* 0x000fea0003800000 */
[----:B------:R-:W0:Y:S02]  /*00c0*/  LDC.64 R8, c[0x0][0x210] ;  /* 0x00008400ff087b82 */ /* 0x000e240000000a00 */
[----:B0-----:R-:W-:-:S06]  /*00d0*/  IMAD.WIDE R8, R10, 0x4, R8 ;  /* 0x000000040a087825 */ /* 0x001fcc00078e0208 */
[----:B------:R-:W5:Y:S02]  /*00e0*/  LDG.E.64 R8, desc[UR4][R8.64] ;  /* 0x0000000408087981 */ /* 0x000f64000c1e1b00 */
.L_x_1:
[----:B------:R-:W-:Y:S05]  /*00f0*/  BSYNC B0 ;  /* 0x0000000000007941 */ /* 0x000fea0003800000 */
.L_x_0:
[C---:B-----5:R-:W-:Y:S01]  /*0100*/  FMUL R0, R8.reuse, 0.63661974668502807617 ;  /* 0x3f22f98308007820 */ /* 0x060fe20000400000 */
[----:B------:R-:W-:Y:S01]  /*0110*/  FADD.FTZ R4, |R8|, -RZ ;  /* 0x800000ff08047221 */ /* 0x000fe20000010200 */
[----:B------:R-:W-:Y:S04]  /*0120*/  BSSY B0, `(.L_x_2) ;  /* 0x0000044000007945 */ /* 0x000fe80003800000 */
[----:B------:R-:W0:Y:S01]  /*0130*/  F2I.FTZ.NTZ R0, R0 ;  /* 0x0000000000007305 */ /* 0x000e220000213100 */
[----:B------:R-:W-:Y:S02]  /*0140*/  FSETP.GE.AND P0, PT, R4, 105615, PT ;  /* 0x47ce47800400780b */ /* 0x000fe40003f06000 */
[----:B0-----:R-:W-:-:S05]  /*0150*/  I2FP.F32.S32 R3, R0 ;  /* 0x0000000000037245 */ /* 0x001fca0000201400 */
[----:B------:R-:W-:-:S04]  /*0160*/  FFMA.FTZ R2, R3, -1.5707962512969970703, R8 ;  /* 0xbfc90fda03027823 */ /* 0x000fc80000010008 */
[----:B------:R-:W-:-:S04]  /*0170*/  FFMA.FTZ R2, R3, -7.5497894158615963534e-08, R2 ;  /* 0xb3a2216803027823 */ /* 0x000fc80000010002 */
[----:B------:R-:W-:Y:S01]  /*0180*/  FFMA.FTZ R2, R3, -5.3903029534742383927e-15, R2 ;  /* 0xa7c234c503027823 */ /* 0x000fe20000010002 */
[----:B------:R-:W-:Y:S06]  /*0190*/  @!P0 BRA `(.L_x_3) ;  /* 0x0000000000f08947 */ /* 0x000fec0003800000 */
[----:B------:R-:W-:-:S13]  /*01a0*/  FSETP.NEU.AND P0, PT, R4, +INF , PT ;  /* 0x7f8000000400780b */ /* 0x000fda0003f0d000 */
[----:B------:R-:W-:Y:S01]  /*01b0*/  @!P0 FMUL.FTZ R2, RZ, R8 ;  /* 0x00000008ff028220 */ /* 0x000fe20000410000 */
[----:B------:R-:W-:Y:S01]  /*01c0*/  @!P0 IMAD.MOV.U32 R0, RZ, RZ, RZ ;  /* 0x000000ffff008224 */ /* 0x000fe200078e00ff */
[----:B------:R-:W-:Y:S06]  /*01d0*/  @!P0 BRA `(.L_x_3) ;  /* 0x0000000000e08947 */ /* 0x000fec0003800000 */
[----:B------:R-:W-:Y:S01]  /*01e0*/  SHF.R.U32.HI R14, RZ, 0x17, R8 ;  /* 0x00000017ff0e7819 */ /* 0x000fe20000011608 */
[----:B------:R-:W-:Y:S01]  /*01f0*/  IMAD.SHL.U32 R3, R8, 0x100, RZ ;  /* 0x0000010008037824 */ /* 0x000fe200078e00ff */
[----:B------:R-:W-:Y:S01]  /*0200*/  ULDC.64 UR6, c[0x4][0x8] ;  /* 0x0100020000067ab9 */ /* 0x000fe20000000a00 */
[----:B------:R-:W-:Y:S01]  /*0210*/  IMAD.MOV.U32 R0, RZ, RZ, RZ ;  /* 0x000000ffff007224 */ /* 0x000fe200078e00ff */
[----:B------:R-:W-:Y:S01]  /*0220*/  LOP3.LUT R2, R14, 0xe0, RZ, 0xc0, !PT ;  /* 0x000000e00e027812 */ /* 0x000fe200078ec0ff */
[----:B------:R-:W-:Y:S01]  /*0230*/  IMAD.MOV.U32 R5, RZ, RZ, RZ ;  /* 0x000000ffff057224 */ /* 0x000fe200078e00ff */
[----:B------:R-:W-:Y:S01]  /*0240*/  LOP3.LUT R3, R3, 0x80000000, RZ, 0xfc, !PT ;  /* 0x8000000003037812 */ /* 0x000fe200078efcff */
[----:B------:R-:W-:Y:S01]  /*0250*/  IMAD.MOV.U32 R11, RZ, RZ, RZ ;  /* 0x000000ffff0b7224 */ /* 0x000fe200078e00ff */
[----:B------:R-:W-:Y:S01]  /*0260*/  IADD3 R4, R2, -0x80, RZ ;  /* 0xffffff8002047810 */ /* 0x000fe20007ffe0ff */
[----:B------:R-:W-:-:S03]  /*0270*/  IMAD.MOV.U32 R2, RZ, RZ, R1 ;  /* 0x000000ffff027224 */ /* 0x000fc600078e0001 */
[----:B------:R-:W-:-:S07]  /*0280*/  SHF.R.U32.HI R4, RZ, 0x5, R4 ;  /* 0x00000005ff047819 */ /* 0x000fce0000011604 */
.L_x_4:
[----:B------:R-:W-:-:S04]  /*0290*/  IADD3 R12, P0, R5, UR6, RZ ;  /* 0x00000006050c7c10 */ /* 0x000fc8000ff1e0ff */
[----:B------:R-:W-:-:S06]  /*02a0*/  IADD3.X R13, R11, UR7, RZ, P0, !PT ;  /* 0x000000070b0d7c10 */ /* 0x000fcc00087fe4ff */
[----:B------:R-:W2:Y:S01]  /*02b0*/  LDG.E.CONSTANT R13, desc[UR4][R12.64] ;  /* 0x000000040c0d7981 */ /* 0x000ea2000c1e9900 */
[----:B------:R-:W-:Y:S01]  /*02c0*/  IADD3 R5, P2, R5, 0x4, RZ ;  /* 0x0000000405057810 */ /* 0x000fe20007f5e0ff */
[----:B------:R-:W-:Y:S02]  /*02d0*/  IMAD.MOV.U32 R6, RZ, RZ, R0 ;  /* 0x000000ffff067224 */ /* 0x000fe400078e0000 */
[----:B------:R-:W-:Y:S01]  /*02e0*/  IMAD.MOV.U32 R7, RZ, RZ, RZ ;  /* 0x000000ffff077224 */ /* 0x000fe200078e00ff */
[----:B------:R-:W-:Y:S01]  /*02f0*/  ISETP.NE.U32.AND P0, PT, R5, 0x18, PT ;  /* 0x000000180500780c */ /* 0x000fe20003f05070 */
[----:B------:R-:W-:-:S05]  /*0300*/  IMAD.X R11, RZ, RZ, R11, P2 ;  /* 0x000000ffff0b7224 */ /* 0x000fca00010e060b */
[----:B------:R-:W-:Y:S01]  /*0310*/  ISETP.NE.AND.EX P0, PT, R11, RZ, PT, P0 ;  /* 0x000000ff0b00720c */ /* 0x000fe20003f05300 */
[----:B--2---:R-:W-:-:S04]  /*0320*/  IMAD.WIDE.U32 R6, R3, R13, R6 ;  /* 0x0000000d03067225 */ /* 0x004fc800078e0006 */
[----:B------:R-:W-:Y:S01]  /*0330*/  IMAD.MOV.U32 R0, RZ, RZ, R7 ;  /* 0x000000ffff007224 */ /* 0x000fe200078e0007 */
[----:B------:R0:W-:Y:S02]  /*0340*/  STL [R2], R6 ;  /* 0x0000000602007387 */ /* 0x0001e40000100800 */
[----:B0-----:R-:W-:-:S05]  /*0350*/  IADD3 R2, R2, 0x4, RZ ;  /* 0x0000000402027810 */ /* 0x001fca0007ffe0ff */
[----:B------:R-:W-:Y:S05]  /*0360*/  @P0 BRA `(.L_x_4) ;  /* 0xfffffffc00c80947 */ /* 0x000fea000383ffff */
[----:B------:R-:W-:Y:S01]  /*0370*/  LOP3.LUT P0, R6, R14, 0x1f, RZ, 0xc0, !PT ;  /* 0x0000001f0e067812 */ /* 0x000fe2000780c0ff */
[----:B------:R-:W-:Y:S01]  /*0380*/  IMAD R12, R4, -0x4, R1 ;  /* 0xfffffffc040c7824 */ /* 0x000fe200078e0201 */
[----:B------:R0:W-:Y:S04]  /*0390*/  STL [R1+0x18], R0 ;  /* 0x0000180001007387 */ /* 0x0001e80000100800 */
[----:B------:R-:W2:Y:S04]  /*03a0*/  LDL R2, [R12+0x18] ;  /* 0x000018000c027983 */ /* 0x000ea80000100800 */
[----:B------:R-:W3:Y:S04]  /*03b0*/  LDL R3, [R12+0x14] ;  /* 0x000014000c037983 */ /* 0x000ee80000100800 */
[----:B------:R-:W4:Y:S01]  /*03c0*/  @P0 LDL R7, [R12+0x10] ;  /* 0x000010000c070983 */ /* 0x000f220000100800 */
[----:B------:R-:W-:Y:S01]  /*03d0*/  @P0 IADD3 R4, -R6, 0x20, RZ ;  /* 0x0000002006040810 */ /* 0x000fe20007ffe1ff */
[----:B------:R-:W-:Y:S01]  /*03e0*/  UMOV UR6, 0x54442d19 ;  /* 0x54442d1900067882 */ /* 0x000fe20000000000 */
[----:B------:R-:W-:Y:S01]  /*03f0*/  UMOV UR7, 0x3bf921fb ;  /* 0x3bf921fb00077882 */ /* 0x000fe20000000000 */
[----:B--2---:R-:W-:-:S02]  /*0400*/  @P0 SHF.L.U32 R5, R2, R6, RZ ;  /* 0x0000000602050219 */ /* 0x004fc400000006ff */
[----:B---3--:R-:W-:Y:S02]  /*0410*/  @P0 SHF.L.U32 R6, R3, R6, RZ ;  /* 0x0000000603060219 */ /* 0x008fe400000006ff */
[-C--:B----4-:R-:W-:Y:S02]  /*0420*/  @P0 SHF.R.U32.HI R7, RZ, R4.reuse, R7 ;  /* 0x00000004ff070219 */ /* 0x090fe40000011607 */
[----:B------:R-:W-:-:S03]  /*0430*/  @P0 SHF.R.U32.HI R4, RZ, R4, R3 ;  /* 0x00000004ff040219 */ /* 0x000fc60000011603 */
[----:B------:R-:W-:Y:S02]  /*0440*/  @P0 IMAD.IADD R3, R6, 0x1, R7 ;  /* 0x0000000106030824 */ /* 0x000fe400078e0207 */
[----:B------:R-:W-:-:S05]  /*0450*/  @P0 IMAD.IADD R2, R5, 0x1, R4 ;  /* 0x0000000105020824 */ /* 0x000fca00078e0204 */
[C---:B------:R-:W-:Y:S01]  /*0460*/  SHF.L.W.U32.HI R11, R3.reuse, 0x2, R2 ;  /* 0x00000002030b7819 */ /* 0x040fe20000010e02 */
[----:B------:R-:W-:-:S03]  /*0470*/  IMAD.SHL.U32 R3, R3, 0x4, RZ ;  /* 0x0000000403037824 */ /* 0x000fc600078e00ff */
[----:B0-----:R-:W-:-:S04]  /*0480*/  SHF.R.S32.HI R0, RZ, 0x1f, R11 ;  /* 0x0000001fff007819 */ /* 0x001fc8000001140b */
[C---:B------:R-:W-:Y:S02]  /*0490*/  LOP3.LUT R6, R0.reuse, R3, RZ, 0x3c, !PT ;  /* 0x0000000300067212 */ /* 0x040fe400078e3cff */
[----:B------:R-:W-:-:S04]  /*04a0*/  LOP3.LUT R7, R0, R11, RZ, 0x3c, !PT ;  /* 0x0000000b00077212 */ /* 0x000fc800078e3cff */
[----:B------:R-:W0:Y:S01]  /*04b0*/  I2F.F64.S64 R4, R6 ;  /* 0x0000000600047312 */ /* 0x000e220000301c00 */
[----:B------:R-:W-:Y:S02]  /*04c0*/  ISETP.GE.AND P0, PT, R8, RZ, PT ;  /* 0x000000ff0800720c */ /* 0x000fe40003f06270 */
[----:B------:R-:W-:Y:S01]  /*04d0*/  SHF.R.U32.HI R0, RZ, 0x1e, R2 ;  /* 0x0000001eff007819 */ /* 0x000fe20000011602 */
[----:B0-----:R-:W-:-:S03]  /*04e0*/  DMUL R4, R4, UR6 ;  /* 0x0000000604047c28 */ /* 0x001fc60008000000 */
[C---:B------:R-:W-:Y:S02]  /*04f0*/  LEA.HI R0, R11.reuse, R0, RZ, 0x1 ;  /* 0x000000000b007211 */ /* 0x040fe400078f08ff */
[----:B------:R-:W-:-:S05]  /*0500*/  LOP3.LUT R8, R11, R8, RZ, 0x3c, !PT ;  /* 0x000000080b087212 */ /* 0x000fca00078e3cff */
[----:B------:R-:W0:Y:S01]  /*0510*/  F2F.F32.F64 R4, R4 ;  /* 0x0000000400047310 */ /* 0x000e220000301000 */
[----:B------:R-:W-:Y:S01]  /*0520*/  IMAD.MOV R2, RZ, RZ, -R0 ;  /* 0x000000ffff027224 */ /* 0x000fe200078e0a00 */
[----:B------:R-:W-:-:S03]  /*0530*/  ISETP.GE.AND P2, PT, R8, RZ, PT ;  /* 0x000000ff0800720c */ /* 0x000fc60003f46270 */
[----:B------:R-:W-:Y:S01]  /*0540*/  @!P0 IMAD.MOV.U32 R0, RZ, RZ, R2 ;  /* 0x000000ffff008224 */ /* 0x000fe200078e0002 */
[----:B0-----:R-:W-:-:S09]  /*0550*/  FSEL R2, -R4, R4, !P2 ;  /* 0x0000000404027208 */ /* 0x001fd20005000100 */
.L_x_3:
[----:B------:R-:W-:Y:S05]  /*0560*/  BSYNC B0 ;  /* 0x0000000000007941 */ /* 0x000fea0003800000 */
.L_x_2:
[----:B------:R-:W-:Y:S01]  /*0570*/  LOP3.LUT R3, R0, 0x1, RZ, 0xc0, !PT ;  /* 0x0000000100037812 */ /* 0x000fe200078ec0ff */
[----:B------:R-:W-:Y:S01]  /*0580*/  FMUL R5, R9, 0.63661974668502807617 ;  /* 0x3f22f98309057820 */ /* 0x000fe20000400000 */
[----:B------:R-:W-:Y:S01]  /*0590*/  FMUL.FTZ R11, R2, R2 ;  /* 0x00000002020b7220 */ /* 0x000fe20000410000 */
[----:B------:R-:W-:Y:S01]  /*05a0*/  MOV R4, 0x3c0885e4 ;  /* 0x3c0885e400047802 */ /* 0x000fe20000000f00 */
[----:B------:R-:W-:Y:S01]  /*05b0*/  VIADD R7, R0, 0x1 ;  /* 0x0000000100077836 */ /* 0x000fe20000000000 */
[----:B------:R-:W-:Y:S01]  /*05c0*/  ISETP.NE.U32.AND P2, PT, R3, 0x1, PT ;  /* 0x000000010300780c */ /* 0x000fe20003f45070 */
[----:B------:R-:W0:Y:S01]  /*05d0*/  F2I.FTZ.NTZ R8, R5 ;  /* 0x0000000500087305 */ /* 0x000e220000213100 */
[----:B------:R-:W-:Y:S01]  /*05e0*/  IMAD.MOV.U32 R3, RZ, RZ, -0x46b2bead ;  /* 0xb94d4153ff037424 */ /* 0x000fe200078e00ff */
[----:B------:R-:W-:Y:S01]  /*05f0*/  BSSY B0, `(.L_x_5) ;  /* 0x0000050000007945 */ /* 0x000fe20003800000 */
[----:B------:R-:W-:Y:S01]  /*0600*/  IMAD.MOV.U32 R0, RZ, RZ, -0x41d55558 ;  /* 0xbe2aaaa8ff007424 */ /* 0x000fe200078e00ff */
[----:B------:R-:W-:-:S02]  /*0610*/  FSEL R2, R2, 1, !P2 ;  /* 0x3f80000002027808 */ /* 0x000fc40005000000 */
[----:B------:R-:W-:-:S06]  /*0620*/  LOP3.LUT P0, RZ, R7, 0x2, RZ, 0xc0, !PT ;  /* 0x0000000207ff7812 */ /* 0x000fcc000780c0ff */
[----:B------:R-:W-:Y:S02]  /*0630*/  @P2 IMAD.MOV.U32 R6, RZ, RZ, 0x37cbac00 ;  /* 0x37cbac00ff062424 */ /* 0x000fe400078e00ff */
[----:B------:R-:W-:Y:S02]  /*0640*/  @P2 IMAD.MOV.U32 R4, RZ, RZ, 0x3d2aaabb ;  /* 0x3d2aaabbff042424 */ /* 0x000fe400078e00ff */
[----:B------:R-:W-:Y:S01]  /*0650*/  @P2 FFMA.FTZ R3, R11, R6, -0.0013887860113754868507 ;  /* 0xbab607ed0b032423 */ /* 0x000fe20000010006 */
[----:B------:R-:W-:Y:S01]  /*0660*/  FADD.FTZ R6, |R9|, -RZ ;  /* 0x800000ff09067221 */ /* 0x000fe20000010200 */
[----:B------:R-:W-:Y:S02]  /*0670*/  @P2 IMAD.MOV.U32 R0, RZ, RZ, -0x41000001 ;  /* 0xbeffffffff002424 */ /* 0x000fe400078e00ff */
[C---:B------:R-:W-:Y:S01]  /*0680*/  FFMA.FTZ R3, R11.reuse, R3, R4 ;  /* 0x000000030b037223 */ /* 0x040fe20000010004 */
[----:B0-----:R-:W-:Y:S02]  /*0690*/  I2FP.F32.S32 R4, R8 ;  /* 0x0000000800047245 */ /* 0x001fe40000201400 */
[----:B------:R-:W-:Y:S01]  /*06a0*/  FSETP.GE.AND P2, PT, R6, 105615, PT ;  /* 0x47ce47800600780b */ /* 0x000fe20003f46000 */
[C---:B------:R-:W-:Y:S01]  /*06b0*/  FFMA.FTZ R3, R11.reuse, R3, R0 ;  /* 0x000000030b037223 */ /* 0x040fe20000010000 */
[----:B------:R-:W-:Y:S01]  /*06c0*/  FFMA.FTZ R11, R11, R2, RZ ;  /* 0x000000020b0b7223 */ /* 0x000fe200000100ff */
[----:B------:R-:W-:-:S03]  /*06d0*/  FFMA.FTZ R5, R4, -1.5707962512969970703, R9 ;  /* 0xbfc90fda04057823 */ /* 0x000fc60000010009 */
[----:B------:R-:W-:Y:S01]  /*06e0*/  FFMA.FTZ R2, R11, R3, R2 ;  /* 0x000000030b027223 */ /* 0x000fe20000010002 */
[----:B------:R-:W-:-:S03]  /*06f0*/  FFMA.FTZ R5, R4, -7.5497894158615963534e-08, R5 ;  /* 0xb3a2216804057823 */ /* 0x000fc60000010005 */
[----:B------:R-:W-:Y:S01]  /*0700*/  @P0 FFMA.FTZ R2, R2, -1, RZ ;  /* 0xbf80000002020823 */ /* 0x000fe200000100ff */
[----:B------:R-:W-:Y:S02]  /*0710*/  FFMA.FTZ R3, R4, -5.3903029534742383927e-15, R5 ;  /* 0xa7c234c504037823 */ /* 0x000fe40000010005 */
[----:B------:R-:W-:Y:S05]  /*0720*/  @!P2 BRA `(.L_x_6) ;  /* 0x0000000000f0a947 */ /* 0x000fea0003800000 */
[----:B------:R-:W-:-:S13]  /*0730*/  FSETP.NEU.AND P0, PT, R6, +INF , PT ;  /* 0x7f8000000600780b */ /* 0x000fda0003f0d000 */
[----:B------:R-:W-:Y:S01]  /*0740*/  @!P0 FMUL.FTZ R3, RZ, R9 ;  /* 0x00000009ff038220 */ /* 0x000fe20000410000 */
[----:B------:R-:W-:Y:S01]  /*0750*/  @!P0 IMAD.MOV.U32 R8, RZ, RZ, RZ ;  /* 0x000000ffff088224 */ /* 0x000fe200078e00ff */
[----:B------:R-:W-:Y:S06]  /*0760*/  @!P0 BRA `(.L_x_6) ;  /* 0x0000000000e08947 */ /* 0x000fec0003800000 */
[----:B------:R-:W-:Y:S01]  /*0770*/  SHF.R.U32.HI R14, RZ, 0x17, R9 ;  /* 0x00000017ff0e7819 */ /* 0x000fe20000011609 */
[----:B------:R-:W-:Y:S01]  /*0780*/  IMAD.MOV.U32 R0, RZ, RZ, RZ ;  /* 0x000000ffff007224 */ /* 0x000fe200078e00ff */
[----:B------:R-:W-:Y:S01]  /*0790*/  SHF.L.U32 R5, R9, 0x8, RZ ;  /* 0x0000000809057819 */ /* 0x000fe200000006ff */
[----:B------:R-:W-:Y:S01]  /*07a0*/  IMAD.MOV.U32 R8, RZ, RZ, RZ ;  /* 0x000000ffff087224 */ /* 0x000fe200078e00ff */
[----:B------:R-:W-:Y:S01]  /*07b0*/  LOP3.LUT R3, R14, 0xe0, RZ, 0xc0, !PT ;  /* 0x000000e00e037812 */ /* 0x000fe200078ec0ff */
[----:B------:R-:W-:Y:S01]  /*07c0*/  IMAD.MOV.U32 R11, RZ, RZ, RZ ;  /* 0x000000ffff0b7224 */ /* 0x000fe200078e00ff */
[----:B------:R-:W-:Y:S01]  /*07d0*/  LOP3.LUT R5, R5, 0x80000000, RZ, 0xfc, !PT ;  /* 0x8000000005057812 */ /* 0x000fe200078efcff */
[----:B------:R-:W-:Y:S02]  /*07e0*/  ULDC.64 UR6, c[0x4][0x8] ;  /* 0x0100020000067ab9 */ /* 0x000fe40000000a00 */
[----:B------:R-:W-:Y:S02]  /*07f0*/  VIADD R4, R3, 0xffffff80 ;  /* 0xffffff8003047836 */ /* 0x000fe40000000000 */
[----:B------:R-:W-:-:S03]  /*0800*/  IMAD.MOV.U32 R3, RZ, RZ, R1 ;  /* 0x000000ffff037224 */ /* 0x000fc600078e0001 */
[----:B------:R-:W-:-:S07]  /*0810*/  SHF.R.U32.HI R4, RZ, 0x5, R4 ;  /* 0x00000005ff047819 */ /* 0x000fce0000011604 */
.L_x_7:
[----:B------:R-:W-:-:S04]  /*0820*/  IADD3 R12, P0, R8, UR6, RZ ;  /* 0x00000006080c7c10 */ /* 0x000fc8000ff1e0ff */
[----:B------:R-:W-:-:S06]  /*0830*/  IADD3.X R13, R11, UR7, RZ, P0, !PT ;  /* 0x000000070b0d7c10 */ /* 0x000fcc00087fe4ff */
[----:B------:R-:W2:Y:S01]  /*0840*/  LDG.E.CONSTANT R13, desc[UR4][R12.64] ;  /* 0x000000040c0d7981 */ /* 0x000ea2000c1e9900 */
[----:B------:R-:W-:Y:S01]  /*0850*/  IADD3 R8, P2, R8, 0x4, RZ ;  /* 0x0000000408087810 */ /* 0x000fe20007f5e0ff */
[----:B------:R-:W-:Y:S01]  /*0860*/  IMAD.MOV.U32 R7, RZ, RZ, RZ ;  /* 0x000000ffff077224 */ /* 0x000fe200078e00ff */
[----:B------:R-:W-:Y:S02]  /*0870*/  MOV R6, R0 ;  /* 0x0000000000067202 */ /* 0x000fe40000000f00 */
[----:B------:R-:W-:Y:S01]  /*0880*/  ISETP.NE.U32.AND P0, PT, R8, 0x18, PT ;  /* 0x000000180800780c */ /* 0x000fe20003f05070 */
[----:B------:R-:W-:-:S05]  /*0890*/  IMAD.X R11, RZ, RZ, R11, P2 ;  /* 0x000000ffff0b7224 */ /* 0x000fca00010e060b */
[----:B------:R-:W-:Y:S01]  /*08a0*/  ISETP.NE.AND.EX P0, PT, R11, RZ, PT, P0 ;  /* 0x000000ff0b00720c */ /* 0x000fe20003f05300 */
[----:B--2---:R-:W-:-:S04]  /*08b0*/  IMAD.WIDE.U32 R6, R5, R13, R6 ;  /* 0x0000000d05067225 */ /* 0x004fc800078e0006 */
[----:B------:R-:W-:Y:S01]  /*08c0*/  IMAD.MOV.U32 R0, RZ, RZ, R7 ;  /* 0x000000ffff007224 */ /* 0x000fe200078e0007 */
[----:B------:R0:W-:Y:S02]  /*08d0*/  STL [R3], R6 ;  /* 0x0000000603007387 */ /* 0x0001e40000100800 */
[----:B0-----:R-:W-:-:S05]  /*08e0*/  VIADD R3, R3, 0x4 ;  /* 0x0000000403037836 */ /* 0x001fca0000000000 */
        /* <DEDUP_REMOVED lines=13> */
[----:B------:R-:W-:Y:S02]  /*09c0*/  @P0 SHF.R.U32.HI R5, RZ, R5, R4 ;  /* 0x00000005ff050219 */ /* 0x000fe40000011604 */
[----:B------:R-:W-:-:S03]  /*09d0*/  @P0 IADD3 R4, R7, R8, RZ ;  /* 0x0000000807040210 */ /* 0x000fc60007ffe0ff */
[----:B------:R-:W-:-:S05]  /*09e0*/  @P0 IMAD.IADD R3, R6, 0x1, R5 ;  /* 0x0000000106030824 */ /* 0x000fca00078e0205 */
[C---:B------:R-:W-:Y:S01]  /*09f0*/  SHF.L.W.U32.HI R8, R4.reuse, 0x2, R3 ;  /* 0x0000000204087819 */ /* 0x040fe20000010e03 */
[----:B------:R-:W-:-:S03]  /*0a00*/  IMAD.SHL.U32 R4, R4, 0x4, RZ ;  /* 0x0000000404047824 */ /* 0x000fc600078e00ff */
[----:B------:R-:W-:-:S04]  /*0a10*/  SHF.R.S32.HI R5, RZ, 0x1f, R8 ;  /* 0x0000001fff057819 */ /* 0x000fc80000011408 */
[C---:B------:R-:W-:Y:S02]  /*0a20*/  LOP3.LUT R6, R5.reuse, R4, RZ, 0x3c, !PT ;  /* 0x0000000405067212 */ /* 0x040fe400078e3cff */
[----:B------:R-:W-:-:S04]  /*0a30*/  LOP3.LUT R7, R5, R8, RZ, 0x3c, !PT ;  /* 0x0000000805077212 */ /* 0x000fc800078e3cff */
[----:B------:R-:W1:Y:S01]  /*0a40*/  I2F.F64.S64 R4, R6 ;  /* 0x0000000600047312 */ /* 0x000e620000301c00 */
[----:B------:R-:W-:Y:S02]  /*0a50*/  ISETP.GE.AND P0, PT, R9, RZ, PT ;  /* 0x000000ff0900720c */ /* 0x000fe40003f06270 */
[----:B------:R-:W-:Y:S01]  /*0a60*/  SHF.R.U32.HI R3, RZ, 0x1e, R3 ;  /* 0x0000001eff037819 */ /* 0x000fe20000011603 */
[----:B-1----:R-:W-:Y:S01]  /*0a70*/  DMUL R4, R4, UR6 ;  /* 0x0000000604047c28 */ /* 0x002fe20008000000 */
[C---:B------:R-:W-:Y:S02]  /*0a80*/  LOP3.LUT R9, R8.reuse, R9, RZ, 0x3c, !PT ;  /* 0x0000000908097212 */ /* 0x040fe400078e3cff */
[----:B------:R-:W-:-:S07]  /*0a90*/  LEA.HI R8, R8, R3, RZ, 0x1 ;  /* 0x0000000308087211 */ /* 0x000fce00078f08ff */
[----:B------:R-:W1:Y:S01]  /*0aa0*/  F2F.F32.F64 R4, R4 ;  /* 0x0000000400047310 */ /* 0x000e620000301000 */
[----:B------:R-:W-:Y:S01]  /*0ab0*/  ISETP.GE.AND P2, PT, R9, RZ, PT ;  /* 0x000000ff0900720c */ /* 0x000fe20003f46270 */
[----:B0-----:R-:W-:-:S04]  /*0ac0*/  IMAD.MOV R0, RZ, RZ, -R8 ;  /* 0x000000ffff007224 */ /* 0x001fc800078e0a08 */
[----:B------:R-:W-:Y:S01]  /*0ad0*/  @!P0 IMAD.MOV.U32 R8, RZ, RZ, R0 ;  /* 0x000000ffff088224 */ /* 0x000fe200078e0000 */
[----:B-1----:R-:W-:-:S07]  /*0ae0*/  FSEL R3, -R4, R4, !P2 ;  /* 0x0000000404037208 */ /* 0x002fce0005000100 */
.L_x_6:
[----:B------:R-:W-:Y:S05]  /*0af0*/  BSYNC B0 ;  /* 0x0000000000007941 */ /* 0x000fea0003800000 */
.L_x_5:
[C---:B------:R-:W-:Y:S01]  /*0b00*/  LOP3.LUT R0, R8.reuse, 0x1, RZ, 0xc0, !PT ;  /* 0x0000000108007812 */ /* 0x040fe200078ec0ff */
[C---:B------:R-:W-:Y:S01]  /*0b10*/  FMUL.FTZ R6, R3.reuse, R3 ;  /* 0x0000000303067220 */ /* 0x040fe20000410000 */
[----:B------:R-:W-:Y:S01]  /*0b20*/  VIADD R8, R8, 0x1 ;  /* 0x0000000108087836 */ /* 0x000fe20000000000 */
[----:B------:R-:W-:Y:S01]  /*0b30*/  ULDC.64 UR6, c[0x0][0x218] ;  /* 0x0000860000067ab9 */ /* 0x000fe20000000a00 */
[----:B------:R-:W-:Y:S01]  /*0b40*/  ISETP.NE.U32.AND P2, PT, R0, 0x1, PT ;  /* 0x000000010000780c */ /* 0x000fe20003f45070 */
[----:B------:R-:W-:Y:S02]  /*0b50*/  IMAD.MOV.U32 R0, RZ, RZ, -0x46b2bead ;  /* 0xb94d4153ff007424 */ /* 0x000fe400078e00ff */
[----:B------:R-:W-:Y:S01]  /*0b60*/  IMAD.MOV.U32 R5, RZ, RZ, 0x3c0885e4 ;  /* 0x3c0885e4ff057424 */ /* 0x000fe200078e00ff */
[----:B------:R-:W-:Y:S01]  /*0b70*/  LOP3.LUT P0, RZ, R8, 0x2, RZ, 0xc0, !PT ;  /* 0x0000000208ff7812 */ /* 0x000fe2000780c0ff */
[----:B------:R-:W-:Y:S01]  /*0b80*/  IMAD.MOV.U32 R4, RZ, RZ, -0x41d55558 ;  /* 0xbe2aaaa8ff047424 */ /* 0x000fe200078e00ff */
[----:B------:R-:W-:-:S05]  /*0b90*/  FSEL R3, R3, 1, !P2 ;  /* 0x3f80000003037808 */ /* 0x000fca0005000000 */
[C---:B------:R-:W-:Y:S02]  /*0ba0*/  FFMA.FTZ R8, R6.reuse, R3, RZ ;  /* 0x0000000306087223 */ /* 0x040fe400000100ff */
[----:B------:R-:W-:Y:S01]  /*0bb0*/  @P2 MOV R7, 0x37cbac00 ;  /* 0x37cbac0000072802 */ /* 0x000fe20000000f00 */
[----:B------:R-:W-:Y:S02]  /*0bc0*/  @P2 IMAD.MOV.U32 R5, RZ, RZ, 0x3d2aaabb ;  /* 0x3d2aaabbff052424 */ /* 0x000fe400078e00ff */
[----:B------:R-:W-:Y:S02]  /*0bd0*/  @P2 IMAD.MOV.U32 R4, RZ, RZ, -0x41000001 ;  /* 0xbeffffffff042424 */ /* 0x000fe400078e00ff */
[----:B------:R-:W-:-:S04]  /*0be0*/  @P2 FFMA.FTZ R0, R6, R7, -0.0013887860113754868507 ;  /* 0xbab607ed06002423 */ /* 0x000fc80000010007 */
[----:B------:R-:W-:-:S04]  /*0bf0*/  FFMA.FTZ R5, R6, R0, R5 ;  /* 0x0000000006057223 */ /* 0x000fc80000010005 */
[----:B------:R-:W-:Y:S01]  /*0c00*/  FFMA.FTZ R0, R6, R5, R4 ;  /* 0x0000000506007223 */ /* 0x000fe20000010004 */
[----:B------:R-:W-:Y:S02]  /*0c10*/  SHF.R.S32.HI R5, RZ, 0x1f, R10 ;  /* 0x0000001fff057819 */ /* 0x000fe4000001140a */
[----:B------:R-:W-:Y:S01]  /*0c20*/  LEA R4, P2, R10, UR6, 0x2 ;  /* 0x000000060a047c11 */ /* 0x000fe2000f8410ff */
[----:B------:R-:W-:-:S03]  /*0c30*/  FFMA.FTZ R3, R8, R0, R3 ;  /* 0x0000000008037223 */ /* 0x000fc60000010003 */
[----:B------:R-:W-:Y:S01]  /*0c40*/  LEA.HI.X R5, R10, UR7, R5, 0x2, P2 ;  /* 0x000000070a057c11 */ /* 0x000fe200090f1405 */
[----:B------:R-:W-:Y:S01]  /*0c50*/  @P0 FFMA.FTZ R3, R3, -1, RZ ;  /* 0xbf80000003030823 */ /* 0x000fe200000100ff */
[----:B------:R-:W-:Y:S07]  /*0c60*/  @P1 EXIT ;  /* 0x000000000000194d */ /* 0x000fee0003800000 */
[----:B------:R-:W-:Y:S01]  /*0c70*/  STG.E.64 desc[UR4][R4.64], R2 ;  /* 0x0000000204007986 */ /* 0x000fe2000c101b04 */
[----:B------:R-:W-:Y:S05]  /*0c80*/  EXIT ;  /* 0x000000000000794d */ /* 0x000fea0003800000 */
.L_x_8:
[----:B------:R-:W-:-:S00]  /*0c90*/  BRA `(.L_x_8) ;  /* 0xfffffffc00fc7947 */ /* 0x000fc0000383ffff */
[----:B------:R-:W-:-:S00]  /*0ca0*/  NOP ;  /* 0x0000000000007918 */ /* 0x000fc00000000000 */
        /* <DEDUP_REMOVED lines=13> */
.L_x_9:


//--------------------- .nv.global.init           --------------------------
	.section	.nv.global.init,"aw",@progbits
	.align	4
.nv.global.init:
	.type		__cudart_i2opi_f,@object
	.size		__cudart_i2opi_f,(_$_str - __cudart_i2opi_f)
__cudart_i2opi_f:
        /*0000*/ 	.byte	0x41, 0x90, 0x43, 0x3c, 0x99, 0x95, 0x62, 0xdb, 0xc0, 0xdd, 0x34, 0xf5, 0xd1, 0x57, 0x27, 0xfc
        /*0010*/ 	.byte	0x29, 0x15, 0x44, 0x4e, 0x6e, 0x83, 0xf9, 0xa2
	.type		_$_str,@object
	.size		_$_str,(.L_0 - _$_str)
_$_str:
        /*0018*/ 	.byte	0x5f, 0x5f, 0x43, 0x55, 0x44, 0x41, 0x5f, 0x46, 0x54, 0x5a, 0x00
.L_0:


//--------------------- .nv.constant0.triton_poi_fused_cos_0 --------------------------
	.section	.nv.constant0.triton_poi_fused_cos_0,"a",@progbits
	.sectionflags	@""
	.align	4
.nv.constant0.triton_poi_fused_cos_0:
	.zero		548
